//
// Generated by NVIDIA NVVM Compiler
//
// Compiler Build ID: CL-36424714
// Cuda compilation tools, release 13.0, V13.0.88
// Based on NVVM 20.0.0
//

.version 9.0
.target sm_100
.address_size 64

	// .globl	_Z17computeRowColSumsPiS_S_

.visible .entry _Z17computeRowColSumsPiS_S_(
	.param .u64 .ptr .align 1 _Z17computeRowColSumsPiS_S__param_0,
	.param .u64 .ptr .align 1 _Z17computeRowColSumsPiS_S__param_1,
	.param .u64 .ptr .align 1 _Z17computeRowColSumsPiS_S__param_2
)
{
	.reg .pred 	%p<3>;
	.reg .b32 	%r<11>;
	.reg .b64 	%rd<14>;

	ld.param.u64 	%rd4, [_Z17computeRowColSumsPiS_S__param_0];
	ld.param.u64 	%rd2, [_Z17computeRowColSumsPiS_S__param_1];
	ld.param.u64 	%rd3, [_Z17computeRowColSumsPiS_S__param_2];
	cvta.to.global.u64 	%rd1, %rd4;
	mov.u32 	%r1, %tid.x;
	setp.gt.u32 	%p1, %r1, 1;
	@%p1 bra 	$L__BB0_2;
	cvta.to.global.u64 	%rd5, %rd2;
	mul.lo.s32 	%r2, %r1, 3;
	mul.wide.u32 	%rd6, %r2, 4;
	add.s64 	%rd7, %rd1, %rd6;
	ld.global.u32 	%r3, [%rd7];
	ld.global.u32 	%r4, [%rd7+4];
	add.s32 	%r5, %r4, %r3;
	ld.global.u32 	%r6, [%rd7+8];
	add.s32 	%r7, %r6, %r5;
	mul.wide.u32 	%rd8, %r1, 4;
	add.s64 	%rd9, %rd5, %rd8;
	st.global.u32 	[%rd9], %r7;
$L__BB0_2:
	setp.gt.u32 	%p2, %r1, 2;
	@%p2 bra 	$L__BB0_4;
	mul.wide.u32 	%rd10, %r1, 4;
	add.s64 	%rd11, %rd1, %rd10;
	ld.global.u32 	%r8, [%rd11];
	ld.global.u32 	%r9, [%rd11+12];
	add.s32 	%r10, %r9, %r8;
	cvta.to.global.u64 	%rd12, %rd3;
	add.s64 	%rd13, %rd12, %rd10;
	st.global.u32 	[%rd13], %r10;
$L__BB0_4:
	ret;

}
	// .globl	_Z19computeOutputMatrixPiS_S_
.visible .entry _Z19computeOutputMatrixPiS_S_(
	.param .u64 .ptr .align 1 _Z19computeOutputMatrixPiS_S__param_0,
	.param .u64 .ptr .align 1 _Z19computeOutputMatrixPiS_S__param_1,
	.param .u64 .ptr .align 1 _Z19computeOutputMatrixPiS_S__param_2
)
{
	.reg .pred 	%p<4>;
	.reg .b32 	%r<13>;
	.reg .b64 	%rd<13>;

	ld.param.u64 	%rd1, [_Z19computeOutputMatrixPiS_S__param_0];
	ld.param.u64 	%rd2, [_Z19computeOutputMatrixPiS_S__param_1];
	ld.param.u64 	%rd3, [_Z19computeOutputMatrixPiS_S__param_2];
	mov.u32 	%r3, %ctaid.y;
	mov.u32 	%r4, %ntid.y;
	mov.u32 	%r5, %tid.y;
	mad.lo.s32 	%r1, %r3, %r4, %r5;
	mov.u32 	%r6, %ctaid.x;
	mov.u32 	%r7, %ntid.x;
	mov.u32 	%r8, %tid.x;
	mad.lo.s32 	%r2, %r6, %r7, %r8;
	setp.gt.u32 	%p1, %r1, 1;
	setp.gt.s32 	%p2, %r2, 2;
	or.pred  	%p3, %p1, %p2;
	@%p3 bra 	$L__BB1_2;
	cvta.to.global.u64 	%rd4, %rd1;
	cvta.to.global.u64 	%rd5, %rd2;
	cvta.to.global.u64 	%rd6, %rd3;
	mul.wide.u32 	%rd7, %r1, 4;
	add.s64 	%rd8, %rd4, %rd7;
	ld.global.u32 	%r9, [%rd8];
	mul.wide.s32 	%rd9, %r2, 4;
	add.s64 	%rd10, %rd5, %rd9;
	ld.global.u32 	%r10, [%rd10];
	add.s32 	%r11, %r10, %r9;
	mad.lo.s32 	%r12, %r1, 3, %r2;
	mul.wide.s32 	%rd11, %r12, 4;
	add.s64 	%rd12, %rd6, %rd11;
	st.global.u32 	[%rd12], %r11;
$L__BB1_2:
	ret;

}


// ===== COMPILED SASS (sm_100) =====

	.target	sm_100

	.elftype	@"ET_EXEC"


//--------------------- .note.nv.tkinfo           --------------------------
	.section	.note.nv.tkinfo,"",@"SHT_NOTE"
	.sectionflags	@"SHF_NOTE_NV_TKINFO"
	.tkinfo
        /*0018*/ 	.word	0x00000002
        /*0030*/ 	.string	""
        /*0030*/ 	.string	"ptxas"
        /*0030*/ 	.string	"Cuda compilation tools, release 13.0, V13.0.88"
        /*0030*/ 	.string	"Build cuda_13.0.r13.0/compiler.36424714_0"
        /*0030*/ 	.string	"-arch sm_100 -m 64 "



//--------------------- .note.nv.cuinfo           --------------------------
	.section	.note.nv.cuinfo,"",@"SHT_NOTE"
	.sectionflags	@"SHF_NOTE_NV_CUINFO"
        /*0018*/ 	.short	0x0002
        /*001a*/ 	.short	0x0064
        /*001c*/ 	.short	0x0082
	.zero		2


//--------------------- .nv.info                  --------------------------
	.section	.nv.info,"",@"SHT_CUDA_INFO"
	.align	4


	//----- nvinfo : EIATTR_REGCOUNT
	.align		4
        /*0000*/ 	.byte	0x04, 0x2f
        /*0002*/ 	.short	(.L_1 - .L_0)
	.align		4
.L_0:
        /*0004*/ 	.word	index@(_Z17computeRowColSumsPiS_S_)
        /*0008*/ 	.word	0x0000000c


	//----- nvinfo : EIATTR_FRAME_SIZE
	.align		4
.L_1:
        /*000c*/ 	.byte	0x04, 0x11
        /*000e*/ 	.short	(.L_3 - .L_2)
	.align		4
.L_2:
        /*0010*/ 	.word	index@(_Z17computeRowColSumsPiS_S_)
        /*0014*/ 	.word	0x00000000


	//----- nvinfo : EIATTR_REGCOUNT
	.align		4
.L_3:
        /*0018*/ 	.byte	0x04, 0x2f
        /*001a*/ 	.short	(.L_5 - .L_4)
	.align		4
.L_4:
        /*001c*/ 	.word	index@(_Z19computeOutputMatrixPiS_S_)
        /*0020*/ 	.word	0x0000000c


	//----- nvinfo : EIATTR_FRAME_SIZE
	.align		4
.L_5:
        /*0024*/ 	.byte	0x04, 0x11
        /*0026*/ 	.short	(.L_7 - .L_6)
	.align		4
.L_6:
        /*0028*/ 	.word	index@(_Z19computeOutputMatrixPiS_S_)
        /*002c*/ 	.word	0x00000000


	//----- nvinfo : EIATTR_MIN_STACK_SIZE
	.align		4
.L_7:
        /*0030*/ 	.byte	0x04, 0x12
        /*0032*/ 	.short	(.L_9 - .L_8)
	.align		4
.L_8:
        /*0034*/ 	.word	index@(_Z19computeOutputMatrixPiS_S_)
        /*0038*/ 	.word	0x00000000


	//----- nvinfo : EIATTR_MIN_STACK_SIZE
	.align		4
.L_9:
        /*003c*/ 	.byte	0x04, 0x12
        /*003e*/ 	.short	(.L_11 - .L_10)
	.align		4
.L_10:
        /*0040*/ 	.word	index@(_Z17computeRowColSumsPiS_S_)
        /*0044*/ 	.word	0x00000000
.L_11:


//--------------------- .nv.compat                --------------------------
	.section	.nv.compat,"",@"SHT_CUDA_COMPAT_INFO"
	.align	4
        /*0000*/ 	.byte	0x02, 0x09, 0x00, 0x00, 0x02, 0x02, 0x01, 0x00, 0x02, 0x05, 0x05, 0x00, 0x03, 0x07, 0x01, 0x01
        /*0010*/ 	.byte	0x02, 0x03, 0x00, 0x00, 0x02, 0x06, 0x01, 0x00, 0x04, 0x0b, 0x08, 0x00, 0x09, 0x00, 0x00, 0x00
        /*0020*/ 	.byte	0x00, 0x00, 0x00, 0x00


//--------------------- .nv.info._Z19computeOutputMatrixPiS_S_ --------------------------
	.section	.nv.info._Z19computeOutputMatrixPiS_S_,"",@"SHT_CUDA_INFO"
	.sectionflags	@""
	.align	4


	//----- nvinfo : EIATTR_CUDA_API_VERSION
	.align		4
        /*0000*/ 	.byte	0x04, 0x37
        /*0002*/ 	.short	(.L_13 - .L_12)
.L_12:
        /*0004*/ 	.word	0x00000082


	//----- nvinfo : EIATTR_KPARAM_INFO
	.align		4
.L_13:
        /*0008*/ 	.byte	0x04, 0x17
        /*000a*/ 	.short	(.L_15 - .L_14)
.L_14:
        /*000c*/ 	.word	0x00000000
        /*0010*/ 	.short	0x0002
        /*0012*/ 	.short	0x0010
        /*0014*/ 	.byte	0x00, 0xf5, 0x21, 0x00


	//----- nvinfo : EIATTR_KPARAM_INFO
	.align		4
.L_15:
        /*0018*/ 	.byte	0x04, 0x17
        /*001a*/ 	.short	(.L_17 - .L_16)
.L_16:
        /*001c*/ 	.word	0x00000000
        /*0020*/ 	.short	0x0001
        /*0022*/ 	.short	0x0008
        /*0024*/ 	.byte	0x00, 0xf5, 0x21, 0x00


	//----- nvinfo : EIATTR_KPARAM_INFO
	.align		4
.L_17:
        /*0028*/ 	.byte	0x04, 0x17
        /*002a*/ 	.short	(.L_19 - .L_18)
.L_18:
        /*002c*/ 	.word	0x00000000
        /*0030*/ 	.short	0x0000
        /*0032*/ 	.short	0x0000
        /*0034*/ 	.byte	0x00, 0xf5, 0x21, 0x00


	//----- nvinfo : EIATTR_SPARSE_MMA_MASK
	.align		4
.L_19:
        /*0038*/ 	.byte	0x03, 0x50
        /*003a*/ 	.short	0x0000


	//----- nvinfo : EIATTR_MAXREG_COUNT
	.align		4
        /*003c*/ 	.byte	0x03, 0x1b
        /*003e*/ 	.short	0x00ff


	//----- nvinfo : EIATTR_MERCURY_ISA_VERSION
	.align		4
        /*0040*/ 	.byte	0x03, 0x5f
        /*0042*/ 	.short	0x0101


	//----- nvinfo : EIATTR_VRC_CTA_INIT_COUNT
	.align		4
        /*0044*/ 	.byte	0x02, 0x4a
	.zero		1
	.zero		1


	//----- nvinfo : EIATTR_EXIT_INSTR_OFFSETS
	.align		4
        /*0048*/ 	.byte	0x04, 0x1c
        /*004a*/ 	.short	(.L_21 - .L_20)


	//   ....[0]....
.L_20:
        /*004c*/ 	.word	0x000000b0


	//   ....[1]....
        /*0050*/ 	.word	0x00000180


	//----- nvinfo : EIATTR_CBANK_PARAM_SIZE
	.align		4
.L_21:
        /*0054*/ 	.byte	0x03, 0x19
        /*0056*/ 	.short	0x0018


	//----- nvinfo : EIATTR_PARAM_CBANK
	.align		4
        /*0058*/ 	.byte	0x04, 0x0a
        /*005a*/ 	.short	(.L_23 - .L_22)
	.align		4
.L_22:
        /*005c*/ 	.word	index@(.nv.constant0._Z19computeOutputMatrixPiS_S_)
        /*0060*/ 	.short	0x0380
        /*0062*/ 	.short	0x0018


	//----- nvinfo : EIATTR_SW_WAR
	.align		4
.L_23:
        /*0064*/ 	.byte	0x04, 0x36
        /*0066*/ 	.short	(.L_25 - .L_24)
.L_24:
        /*0068*/ 	.word	0x00000008
.L_25:


//--------------------- .nv.info._Z17computeRowColSumsPiS_S_ --------------------------
	.section	.nv.info._Z17computeRowColSumsPiS_S_,"",@"SHT_CUDA_INFO"
	.sectionflags	@""
	.align	4


	//----- nvinfo : EIATTR_CUDA_API_VERSION
	.align		4
        /*0000*/ 	.byte	0x04, 0x37
        /*0002*/ 	.short	(.L_27 - .L_26)
.L_26:
        /*0004*/ 	.word	0x00000082


	//----- nvinfo : EIATTR_KPARAM_INFO
	.align		4
.L_27:
        /*0008*/ 	.byte	0x04, 0x17
        /*000a*/ 	.short	(.L_29 - .L_28)
.L_28:
        /*000c*/ 	.word	0x00000000
        /*0010*/ 	.short	0x0002
        /*0012*/ 	.short	0x0010
        /*0014*/ 	.byte	0x00, 0xf5, 0x21, 0x00


	//----- nvinfo : EIATTR_KPARAM_INFO
	.align		4
.L_29:
        /*0018*/ 	.byte	0x04, 0x17
        /*001a*/ 	.short	(.L_31 - .L_30)
.L_30:
        /*001c*/ 	.word	0x00000000
        /*0020*/ 	.short	0x0001
        /*0022*/ 	.short	0x0008
        /*0024*/ 	.byte	0x00, 0xf5, 0x21, 0x00


	//----- nvinfo : EIATTR_KPARAM_INFO
	.align		4
.L_31:
        /*0028*/ 	.byte	0x04, 0x17
        /*002a*/ 	.short	(.L_33 - .L_32)
.L_32:
        /*002c*/ 	.word	0x00000000
        /*0030*/ 	.short	0x0000
        /*0032*/ 	.short	0x0000
        /*0034*/ 	.byte	0x00, 0xf5, 0x21, 0x00


	//----- nvinfo : EIATTR_SPARSE_MMA_MASK
	.align		4
.L_33:
        /*0038*/ 	.byte	0x03, 0x50
        /*003a*/ 	.short	0x0000


	//----- nvinfo : EIATTR_MAXREG_COUNT
	.align		4
        /*003c*/ 	.byte	0x03, 0x1b
        /*003e*/ 	.short	0x00ff


	//----- nvinfo : EIATTR_MERCURY_ISA_VERSION
	.align		4
        /*0040*/ 	.byte	0x03, 0x5f
        /*0042*/ 	.short	0x0101


	//----- nvinfo : EIATTR_VRC_CTA_INIT_COUNT
	.align		4
        /*0044*/ 	.byte	0x02, 0x4a
	.zero		1
	.zero		1


	//----- nvinfo : EIATTR_EXIT_INSTR_OFFSETS
	.align		4
        /*0048*/ 	.byte	0x04, 0x1c
        /*004a*/ 	.short	(.L_35 - .L_34)


	//   ....[0]....
.L_34:
        /*004c*/ 	.word	0x00000120


	//   ....[1]....
        /*0050*/ 	.word	0x000001b0


	//----- nvinfo : EIATTR_CRS_STACK_SIZE
	.align		4
.L_35:
        /*0054*/ 	.byte	0x04, 0x1e
        /*0056*/ 	.short	(.L_37 - .L_36)
.L_36:
        /*0058*/ 	.word	0x00000000


	//----- nvinfo : EIATTR_CBANK_PARAM_SIZE
	.align		4
.L_37:
        /*005c*/ 	.byte	0x03, 0x19
        /*005e*/ 	.short	0x0018


	//----- nvinfo : EIATTR_PARAM_CBANK
	.align		4
        /*0060*/ 	.byte	0x04, 0x0a
        /*0062*/ 	.short	(.L_39 - .L_38)
	.align		4
.L_38:
        /*0064*/ 	.word	index@(.nv.constant0._Z17computeRowColSumsPiS_S_)
        /*0068*/ 	.short	0x0380
        /*006a*/ 	.short	0x0018


	//----- nvinfo : EIATTR_SW_WAR
	.align		4
.L_39:
        /*006c*/ 	.byte	0x04, 0x36
        /*006e*/ 	.short	(.L_41 - .L_40)
.L_40:
        /*0070*/ 	.word	0x00000008
.L_41:


//--------------------- .nv.callgraph             --------------------------
	.section	.nv.callgraph,"",@"SHT_CUDA_CALLGRAPH"
	.align	4
	.sectionentsize	8
	.align		4
        /*0000*/ 	.word	0x00000000
	.align		4
        /*0004*/ 	.word	0xffffffff
	.align		4
        /*0008*/ 	.word	0x00000000
	.align		4
        /*000c*/ 	.word	0xfffffffe
	.align		4
        /*0010*/ 	.word	0x00000000
	.align		4
        /*0014*/ 	.word	0xfffffffd
	.align		4
        /*0018*/ 	.word	0x00000000
	.align		4
        /*001c*/ 	.word	0xfffffffc


//--------------------- .text._Z19computeOutputMatrixPiS_S_ --------------------------
	.section	.text._Z19computeOutputMatrixPiS_S_,"ax",@progbits
	.align	128
        .global         _Z19computeOutputMatrixPiS_S_
        .type           _Z19computeOutputMatrixPiS_S_,@function
        .size           _Z19computeOutputMatrixPiS_S_,(.L_x_4 - _Z19computeOutputMatrixPiS_S_)
        .other          _Z19computeOutputMatrixPiS_S_,@"STO_CUDA_ENTRY STV_DEFAULT"
_Z19computeOutputMatrixPiS_S_:
.text._Z19computeOutputMatrixPiS_S_:
[----:B------:R-:W-:Y:S01]  /*0000*/  LDC R1, c[0x0][0x37c] ;  /* 0x0000df00ff017b82 */ /* 0x000fe20000000800 */
[----:B------:R-:W0:Y:S07]  /*0010*/  S2R R3, SR_TID.X ;  /* 0x0000000000037919 */ /* 0x000e2e0000002100 */
[----:B------:R-:W1:Y:S01]  /*0020*/  LDC R9, c[0x0][0x364] ;  /* 0x0000d900ff097b82 */ /* 0x000e620000000800 */
[----:B------:R-:W1:Y:S07]  /*0030*/  S2R R2, SR_TID.Y ;  /* 0x0000000000027919 */ /* 0x000e6e0000002200 */
[----:B------:R-:W0:Y:S08]  /*0040*/  S2UR UR5, SR_CTAID.X ;  /* 0x00000000000579c3 */ /* 0x000e300000002500 */
[----:B------:R-:W0:Y:S08]  /*0050*/  LDC R0, c[0x0][0x360] ;  /* 0x0000d800ff007b82 */ /* 0x000e300000000800 */
[----:B------:R-:W1:Y:S01]  /*0060*/  S2UR UR4, SR_CTAID.Y ;  /* 0x00000000000479c3 */ /* 0x000e620000002600 */
[----:B0-----:R-:W-:-:S05]  /*0070*/  IMAD R0, R0, UR5, R3 ;  /* 0x0000000500007c24 */ /* 0x001fca000f8e0203 */
[----:B------:R-:W-:Y:S01]  /*0080*/  ISETP.GT.AND P0, PT, R0, 0x2, PT ;  /* 0x000000020000780c */ /* 0x000fe20003f04270 */
[----:B-1----:R-:W-:-:S05]  /*0090*/  IMAD R9, R9, UR4, R2 ;  /* 0x0000000409097c24 */ /* 0x002fca000f8e0202 */
[----:B------:R-:W-:-:S13]  /*00a0*/  ISETP.GT.U32.OR P0, PT, R9, 0x1, P0 ;  /* 0x000000010900780c */ /* 0x000fda0000704470 */
[----:B------:R-:W-:Y:S05]  /*00b0*/  @P0 EXIT ;  /* 0x000000000000094d */ /* 0x000fea0003800000 */
[----:B------:R-:W0:Y:S01]  /*00c0*/  LDC.64 R2, c[0x0][0x380] ;  /* 0x0000e000ff027b82 */ /* 0x000e220000000a00 */
[----:B------:R-:W1:Y:S07]  /*00d0*/  LDCU.64 UR4, c[0x0][0x358] ;  /* 0x00006b00ff0477ac */ /* 0x000e6e0008000a00 */
[----:B------:R-:W2:Y:S08]  /*00e0*/  LDC.64 R4, c[0x0][0x388] ;  /* 0x0000e200ff047b82 */ /* 0x000eb00000000a00 */
[----:B------:R-:W3:Y:S01]  /*00f0*/  LDC.64 R6, c[0x0][0x390] ;  /* 0x0000e400ff067b82 */ /* 0x000ee20000000a00 */
[----:B0-----:R-:W-:-:S06]  /*0100*/  IMAD.WIDE.U32 R2, R9, 0x4, R2 ;  /* 0x0000000409027825 */ /* 0x001fcc00078e0002 */
[----:B-1----:R-:W4:Y:S01]  /*0110*/  LDG.E R2, desc[UR4][R2.64] ;  /* 0x0000000402027981 */ /* 0x002f22000c1e1900 */
[----:B--2---:R-:W-:-:S06]  /*0120*/  IMAD.WIDE R4, R0, 0x4, R4 ;  /* 0x0000000400047825 */ /* 0x004fcc00078e0204 */
[----:B------:R-:W4:Y:S01]  /*0130*/  LDG.E R5, desc[UR4][R4.64] ;  /* 0x0000000404057981 */ /* 0x000f22000c1e1900 */
[----:B------:R-:W-:-:S04]  /*0140*/  IMAD R9, R9, 0x3, R0 ;  /* 0x0000000309097824 */ /* 0x000fc800078e0200 */
[----:B---3--:R-:W-:Y:S01]  /*0150*/  IMAD.WIDE R6, R9, 0x4, R6 ;  /* 0x0000000409067825 */ /* 0x008fe200078e0206 */
[----:B----4-:R-:W-:-:S05]  /*0160*/  IADD3 R9, PT, PT, R2, R5, RZ ;  /* 0x0000000502097210 */ /* 0x010fca0007ffe0ff */
[----:B------:R-:W-:Y:S01]  /*0170*/  STG.E desc[UR4][R6.64], R9 ;  /* 0x0000000906007986 */ /* 0x000fe2000c101904 */
[----:B------:R-:W-:Y:S05]  /*0180*/  EXIT ;  /* 0x000000000000794d */ /* 0x000fea0003800000 */
.L_x_0:
[----:B------:R-:W-:-:S00]  /*0190*/  BRA `(.L_x_0) ;  /* 0xfffffffc00fc7947 */ /* 0x000fc0000383ffff */
[----:B------:R-:W-:-:S00]  /*01a0*/  NOP ;  /* 0x0000000000007918 */ /* 0x000fc00000000000 */
        /* <DEDUP_REMOVED lines=13> */
.L_x_4:


//--------------------- .text._Z17computeRowColSumsPiS_S_ --------------------------
	.section	.text._Z17computeRowColSumsPiS_S_,"ax",@progbits
	.align	128
        .global         _Z17computeRowColSumsPiS_S_
        .type           _Z17computeRowColSumsPiS_S_,@function
        .size           _Z17computeRowColSumsPiS_S_,(.L_x_5 - _Z17computeRowColSumsPiS_S_)
        .other          _Z17computeRowColSumsPiS_S_,@"STO_CUDA_ENTRY STV_DEFAULT"
_Z17computeRowColSumsPiS_S_:
.text._Z17computeRowColSumsPiS_S_:
[----:B------:R-:W-:Y:S01]  /*0000*/  LDC R1, c[0x0][0x37c] ;  /* 0x0000df00ff017b82 */ /* 0x000fe20000000800 */
[----:B------:R-:W0:Y:S01]  /*0010*/  S2R R9, SR_TID.X ;  /* 0x0000000000097919 */ /* 0x000e220000002100 */
[----:B------:R-:W1:Y:S01]  /*0020*/  LDCU.64 UR4, c[0x0][0x358] ;  /* 0x00006b00ff0477ac */ /* 0x000e620008000a00 */
[----:B------:R-:W-:Y:S01]  /*0030*/  BSSY.RECONVERGENT B0, `(.L_x_1) ;  /* 0x000000e000007945 */ /* 0x000fe20003800200 */
[C---:B0-----:R-:W-:Y:S02]  /*0040*/  ISETP.GT.U32.AND P0, PT, R9.reuse, 0x1, PT ;  /* 0x000000010900780c */ /* 0x041fe40003f04070 */
[----:B------:R-:W-:-:S11]  /*0050*/  ISETP.GT.U32.AND P1, PT, R9, 0x2, PT ;  /* 0x000000020900780c */ /* 0x000fd60003f24070 */
[----:B-1----:R-:W-:Y:S05]  /*0060*/  @P0 BRA `(.L_x_2) ;  /* 0x0000000000280947 */ /* 0x002fea0003800000 */
[----:B------:R-:W0:Y:S01]  /*0070*/  LDC.64 R2, c[0x0][0x380] ;  /* 0x0000e000ff027b82 */ /* 0x000e220000000a00 */
[----:B------:R-:W-:-:S04]  /*0080*/  IMAD R5, R9, 0x3, RZ ;  /* 0x0000000309057824 */ /* 0x000fc800078e02ff */
[----:B0-----:R-:W-:-:S03]  /*0090*/  IMAD.WIDE.U32 R2, R5, 0x4, R2 ;  /* 0x0000000405027825 */ /* 0x001fc600078e0002 */
[----:B------:R-:W0:Y:S02]  /*00a0*/  LDC.64 R4, c[0x0][0x388] ;  /* 0x0000e200ff047b82 */ /* 0x000e240000000a00 */
[----:B------:R-:W2:Y:S04]  /*00b0*/  LDG.E R0, desc[UR4][R2.64] ;  /* 0x0000000402007981 */ /* 0x000ea8000c1e1900 */
[----:B------:R-:W2:Y:S04]  /*00c0*/  LDG.E R7, desc[UR4][R2.64+0x4] ;  /* 0x0000040402077981 */ /* 0x000ea8000c1e1900 */
[----:B------:R-:W2:Y:S01]  /*00d0*/  LDG.E R6, desc[UR4][R2.64+0x8] ;  /* 0x0000080402067981 */ /* 0x000ea2000c1e1900 */
[----:B0-----:R-:W-:Y:S01]  /*00e0*/  IMAD.WIDE.U32 R4, R9, 0x4, R4 ;  /* 0x0000000409047825 */ /* 0x001fe200078e0004 */
[----:B--2---:R-:W-:-:S05]  /*00f0*/  IADD3 R7, PT, PT, R6, R7, R0 ;  /* 0x0000000706077210 */ /* 0x004fca0007ffe000 */
[----:B------:R0:W-:Y:S02]  /*0100*/  STG.E desc[UR4][R4.64], R7 ;  /* 0x0000000704007986 */ /* 0x0001e4000c101904 */
.L_x_2:
[----:B------:R-:W-:Y:S05]  /*0110*/  BSYNC.RECONVERGENT B0 ;  /* 0x0000000000007941 */ /* 0x000fea0003800200 */
.L_x_1:
[----:B------:R-:W-:Y:S05]  /*0120*/  @P1 EXIT ;  /* 0x000000000000194d */ /* 0x000fea0003800000 */
[----:B------:R-:W1:Y:S08]  /*0130*/  LDC.64 R2, c[0x0][0x380] ;  /* 0x0000e000ff027b82 */ /* 0x000e700000000a00 */
[----:B0-----:R-:W0:Y:S01]  /*0140*/  LDC.64 R4, c[0x0][0x390] ;  /* 0x0000e400ff047b82 */ /* 0x001e220000000a00 */
[----:B-1----:R-:W-:-:S05]  /*0150*/  IMAD.WIDE.U32 R2, R9, 0x4, R2 ;  /* 0x0000000409027825 */ /* 0x002fca00078e0002 */
[----:B------:R-:W2:Y:S04]  /*0160*/  LDG.E R0, desc[UR4][R2.64] ;  /* 0x0000000402007981 */ /* 0x000ea8000c1e1900 */
[----:B------:R-:W2:Y:S01]  /*0170*/  LDG.E R7, desc[UR4][R2.64+0xc] ;  /* 0x00000c0402077981 */ /* 0x000ea2000c1e1900 */
[----:B0-----:R-:W-:Y:S01]  /*0180*/  IMAD.WIDE.U32 R4, R9, 0x4, R4 ;  /* 0x0000000409047825 */ /* 0x001fe200078e0004 */
[----:B--2---:R-:W-:-:S05]  /*0190*/  IADD3 R7, PT, PT, R0, R7, RZ ;  /* 0x0000000700077210 */ /* 0x004fca0007ffe0ff */
[----:B------:R-:W-:Y:S01]  /*01a0*/  STG.E desc[UR4][R4.64], R7 ;  /* 0x0000000704007986 */ /* 0x000fe2000c101904 */
[----:B------:R-:W-:Y:S05]  /*01b0*/  EXIT ;  /* 0x000000000000794d */ /* 0x000fea0003800000 */
.L_x_3:
        /* <DEDUP_REMOVED lines=12> */
.L_x_5:


//--------------------- .nv.shared.reserved.0     --------------------------
	.section	.nv.shared.reserved.0,"aw",@nobits
	.weak		__nv_reservedSMEM_offset_0_alias
	.size		__nv_reservedSMEM_offset_0_alias, 0, 64
	.other		__nv_reservedSMEM_offset_0_alias,@"STO_CUDA_RESERVED_SHARED STV_DEFAULT"
__nv_reservedSMEM_offset_0_alias:
	.zero		0
	.zero		64


//--------------------- .nv.constant0._Z19computeOutputMatrixPiS_S_ --------------------------
	.section	.nv.constant0._Z19computeOutputMatrixPiS_S_,"a",@progbits
	.sectionflags	@""
	.align	4
.nv.constant0._Z19computeOutputMatrixPiS_S_:
	.zero		920


//--------------------- .nv.constant0._Z17computeRowColSumsPiS_S_ --------------------------
	.section	.nv.constant0._Z17computeRowColSumsPiS_S_,"a",@progbits
	.sectionflags	@""
	.align	4
.nv.constant0._Z17computeRowColSumsPiS_S_:
	.zero		920


//--------------------- SYMBOLS --------------------------

	.type		.nv.reservedSmem.offset0,@object
	.size		.nv.reservedSmem.offset0,0x4
